//
// Generated by NVIDIA NVVM Compiler
//
// Compiler Build ID: CL-36424714
// Cuda compilation tools, release 13.0, V13.0.88
// Based on NVVM 20.0.0
//

.version 9.0
.target sm_100
.address_size 64

	// .globl	_Z3addPi

.visible .entry _Z3addPi(
	.param .u64 .ptr .align 1 _Z3addPi_param_0
)
{
	.reg .b32 	%r<2>;
	.reg .b64 	%rd<5>;

	ld.param.u64 	%rd1, [_Z3addPi_param_0];
	cvta.to.global.u64 	%rd2, %rd1;
	mov.u32 	%r1, %tid.x;
	mul.wide.u32 	%rd3, %r1, 4;
	add.s64 	%rd4, %rd2, %rd3;
	st.global.u32 	[%rd4], %r1;
	ret;

}


// ===== COMPILED SASS (sm_100) =====

	.target	sm_100

	.elftype	@"ET_EXEC"


//--------------------- .note.nv.tkinfo           --------------------------
	.section	.note.nv.tkinfo,"",@"SHT_NOTE"
	.sectionflags	@"SHF_NOTE_NV_TKINFO"
	.tkinfo
        /*0018*/ 	.word	0x00000002
        /*0030*/ 	.string	""
        /*0030*/ 	.string	"ptxas"
        /*0030*/ 	.string	"Cuda compilation tools, release 13.0, V13.0.88"
        /*0030*/ 	.string	"Build cuda_13.0.r13.0/compiler.36424714_0"
        /*0030*/ 	.string	"-arch sm_100 -m 64 "



//--------------------- .note.nv.cuinfo           --------------------------
	.section	.note.nv.cuinfo,"",@"SHT_NOTE"
	.sectionflags	@"SHF_NOTE_NV_CUINFO"
        /*0018*/ 	.short	0x0002
        /*001a*/ 	.short	0x0064
        /*001c*/ 	.short	0x0082
	.zero		2


//--------------------- .nv.info                  --------------------------
	.section	.nv.info,"",@"SHT_CUDA_INFO"
	.align	4


	//----- nvinfo : EIATTR_REGCOUNT
	.align		4
        /*0000*/ 	.byte	0x04, 0x2f
        /*0002*/ 	.short	(.L_1 - .L_0)
	.align		4
.L_0:
        /*0004*/ 	.word	index@(_Z3addPi)
        /*0008*/ 	.word	0x00000008


	//----- nvinfo : EIATTR_FRAME_SIZE
	.align		4
.L_1:
        /*000c*/ 	.byte	0x04, 0x11
        /*000e*/ 	.short	(.L_3 - .L_2)
	.align		4
.L_2:
        /*0010*/ 	.word	index@(_Z3addPi)
        /*0014*/ 	.word	0x00000000


	//----- nvinfo : EIATTR_MIN_STACK_SIZE
	.align		4
.L_3:
        /*0018*/ 	.byte	0x04, 0x12
        /*001a*/ 	.short	(.L_5 - .L_4)
	.align		4
.L_4:
        /*001c*/ 	.word	index@(_Z3addPi)
        /*0020*/ 	.word	0x00000000
.L_5:


//--------------------- .nv.compat                --------------------------
	.section	.nv.compat,"",@"SHT_CUDA_COMPAT_INFO"
	.align	4
        /*0000*/ 	.byte	0x02, 0x09, 0x00, 0x00, 0x02, 0x02, 0x01, 0x00, 0x02, 0x05, 0x05, 0x00, 0x03, 0x07, 0x01, 0x01
        /*0010*/ 	.byte	0x02, 0x03, 0x00, 0x00, 0x02, 0x06, 0x01, 0x00, 0x04, 0x0b, 0x08, 0x00, 0x09, 0x00, 0x00, 0x00
        /*0020*/ 	.byte	0x00, 0x00, 0x00, 0x00


//--------------------- .nv.info._Z3addPi         --------------------------
	.section	.nv.info._Z3addPi,"",@"SHT_CUDA_INFO"
	.sectionflags	@""
	.align	4


	//----- nvinfo : EIATTR_CUDA_API_VERSION
	.align		4
        /*0000*/ 	.byte	0x04, 0x37
        /*0002*/ 	.short	(.L_7 - .L_6)
.L_6:
        /*0004*/ 	.word	0x00000082


	//----- nvinfo : EIATTR_KPARAM_INFO
	.align		4
.L_7:
        /*0008*/ 	.byte	0x04, 0x17
        /*000a*/ 	.short	(.L_9 - .L_8)
.L_8:
        /*000c*/ 	.word	0x00000000
        /*0010*/ 	.short	0x0000
        /*0012*/ 	.short	0x0000
        /*0014*/ 	.byte	0x00, 0xf5, 0x21, 0x00


	//----- nvinfo : EIATTR_SPARSE_MMA_MASK
	.align		4
.L_9:
        /*0018*/ 	.byte	0x03, 0x50
        /*001a*/ 	.short	0x0000


	//----- nvinfo : EIATTR_MAXREG_COUNT
	.align		4
        /*001c*/ 	.byte	0x03, 0x1b
        /*001e*/ 	.short	0x00ff


	//----- nvinfo : EIATTR_MERCURY_ISA_VERSION
	.align		4
        /*0020*/ 	.byte	0x03, 0x5f
        /*0022*/ 	.short	0x0101


	//----- nvinfo : EIATTR_VRC_CTA_INIT_COUNT
	.align		4
        /*0024*/ 	.byte	0x02, 0x4a
	.zero		1
	.zero		1


	//----- nvinfo : EIATTR_EXIT_INSTR_OFFSETS
	.align		4
        /*0028*/ 	.byte	0x04, 0x1c
        /*002a*/ 	.short	(.L_11 - .L_10)


	//   ....[0]....
.L_10:
        /*002c*/ 	.word	0x00000060


	//----- nvinfo : EIATTR_CBANK_PARAM_SIZE
	.align		4
.L_11:
        /*0030*/ 	.byte	0x03, 0x19
        /*0032*/ 	.short	0x0008


	//----- nvinfo : EIATTR_PARAM_CBANK
	.align		4
        /*0034*/ 	.byte	0x04, 0x0a
        /*0036*/ 	.short	(.L_13 - .L_12)
	.align		4
.L_12:
        /*0038*/ 	.word	index@(.nv.constant0._Z3addPi)
        /*003c*/ 	.short	0x0380
        /*003e*/ 	.short	0x0008


	//----- nvinfo : EIATTR_SW_WAR
	.align		4
.L_13:
        /*0040*/ 	.byte	0x04, 0x36
        /*0042*/ 	.short	(.L_15 - .L_14)
.L_14:
        /*0044*/ 	.word	0x00000008
.L_15:


//--------------------- .nv.callgraph             --------------------------
	.section	.nv.callgraph,"",@"SHT_CUDA_CALLGRAPH"
	.align	4
	.sectionentsize	8
	.align		4
        /*0000*/ 	.word	0x00000000
	.align		4
        /*0004*/ 	.word	0xffffffff
	.align		4
        /*0008*/ 	.word	0x00000000
	.align		4
        /*000c*/ 	.word	0xfffffffe
	.align		4
        /*0010*/ 	.word	0x00000000
	.align		4
        /*0014*/ 	.word	0xfffffffd
	.align		4
        /*0018*/ 	.word	0x00000000
	.align		4
        /*001c*/ 	.word	0xfffffffc


//--------------------- .text._Z3addPi            --------------------------
	.section	.text._Z3addPi,"ax",@progbits
	.align	128
        .global         _Z3addPi
        .type           _Z3addPi,@function
        .size           _Z3addPi,(.L_x_1 - _Z3addPi)
        .other          _Z3addPi,@"STO_CUDA_ENTRY STV_DEFAULT"
_Z3addPi:
.text._Z3addPi:
[----:B------:R-:W-:Y:S01]  /*0000*/  LDC R1, c[0x0][0x37c] ;  /* 0x0000df00ff017b82 */ /* 0x000fe20000000800 */
[----:B------:R-:W0:Y:S07]  /*0010*/  S2R R5, SR_TID.X ;  /* 0x0000000000057919 */ /* 0x000e2e0000002100 */
[----:B------:R-:W0:Y:S01]  /*0020*/  LDC.64 R2, c[0x0][0x380] ;  /* 0x0000e000ff027b82 */ /* 0x000e220000000a00 */
[----:B------:R-:W1:Y:S01]  /*0030*/  LDCU.64 UR4, c[0x0][0x358] ;  /* 0x00006b00ff0477ac */ /* 0x000e620008000a00 */
[----:B0-----:R-:W-:-:S05]  /*0040*/  IMAD.WIDE.U32 R2, R5, 0x4, R2 ;  /* 0x0000000405027825 */ /* 0x001fca00078e0002 */
[----:B-1----:R-:W-:Y:S01]  /*0050*/  STG.E desc[UR4][R2.64], R5 ;  /* 0x0000000502007986 */ /* 0x002fe2000c101904 */
[----:B------:R-:W-:Y:S05]  /*0060*/  EXIT ;  /* 0x000000000000794d */ /* 0x000fea0003800000 */
.L_x_0:
[----:B------:R-:W-:-:S00]  /*0070*/  BRA `(.L_x_0) ;  /* 0xfffffffc00fc7947 */ /* 0x000fc0000383ffff */
[----:B------:R-:W-:-:S00]  /*0080*/  NOP ;  /* 0x0000000000007918 */ /* 0x000fc00000000000 */
[----:B------:R-:W-:-:S00]  /*0090*/  NOP ;  /* 0x0000000000007918 */ /* 0x000fc00000000000 */
[----:B------:R-:W-:-:S00]  /*00a0*/  NOP ;  /* 0x0000000000007918 */ /* 0x000fc00000000000 */
[----:B------:R-:W-:-:S00]  /*00b0*/  NOP ;  /* 0x0000000000007918 */ /* 0x000fc00000000000 */
[----:B------:R-:W-:-:S00]  /*00c0*/  NOP ;  /* 0x0000000000007918 */ /* 0x000fc00000000000 */
[----:B------:R-:W-:-:S00]  /*00d0*/  NOP ;  /* 0x0000000000007918 */ /* 0x000fc00000000000 */
[----:B------:R-:W-:-:S00]  /*00e0*/  NOP ;  /* 0x0000000000007918 */ /* 0x000fc00000000000 */
[----:B------:R-:W-:-:S00]  /*00f0*/  NOP ;  /* 0x0000000000007918 */ /* 0x000fc00000000000 */
.L_x_1:


//--------------------- .nv.shared.reserved.0     --------------------------
	.section	.nv.shared.reserved.0,"aw",@nobits
	.weak		__nv_reservedSMEM_offset_0_alias
	.size		__nv_reservedSMEM_offset_0_alias, 0, 64
	.other		__nv_reservedSMEM_offset_0_alias,@"STO_CUDA_RESERVED_SHARED STV_DEFAULT"
__nv_reservedSMEM_offset_0_alias:
	.zero		0
	.zero		64


//--------------------- .nv.constant0._Z3addPi    --------------------------
	.section	.nv.constant0._Z3addPi,"a",@progbits
	.sectionflags	@""
	.align	4
.nv.constant0._Z3addPi:
	.zero		904


//--------------------- SYMBOLS --------------------------

	.type		.nv.reservedSmem.offset0,@object
	.size		.nv.reservedSmem.offset0,0x4
